//
// Generated by NVIDIA NVVM Compiler
//
// Compiler Build ID: CL-36424714
// Cuda compilation tools, release 13.0, V13.0.88
// Based on NVVM 20.0.0
//

.version 9.0
.target sm_100
.address_size 64

	// .globl	_Z17transformVerticesP6VertexiPf

.visible .entry _Z17transformVerticesP6VertexiPf(
	.param .u64 .ptr .align 1 _Z17transformVerticesP6VertexiPf_param_0,
	.param .u32 _Z17transformVerticesP6VertexiPf_param_1,
	.param .u64 .ptr .align 1 _Z17transformVerticesP6VertexiPf_param_2
)
{
	.reg .pred 	%p<2>;
	.reg .b32 	%r<6>;
	.reg .b32 	%f<39>;
	.reg .b64 	%rd<7>;

	ld.param.u64 	%rd1, [_Z17transformVerticesP6VertexiPf_param_0];
	ld.param.u32 	%r2, [_Z17transformVerticesP6VertexiPf_param_1];
	ld.param.u64 	%rd2, [_Z17transformVerticesP6VertexiPf_param_2];
	mov.u32 	%r3, %ctaid.x;
	mov.u32 	%r4, %ntid.x;
	mov.u32 	%r5, %tid.x;
	mad.lo.s32 	%r1, %r3, %r4, %r5;
	setp.ge.s32 	%p1, %r1, %r2;
	@%p1 bra 	$L__BB0_2;
	cvta.to.global.u64 	%rd3, %rd1;
	cvta.to.global.u64 	%rd4, %rd2;
	mul.wide.s32 	%rd5, %r1, 12;
	add.s64 	%rd6, %rd3, %rd5;
	ld.global.f32 	%f1, [%rd6];
	ld.global.f32 	%f2, [%rd6+4];
	ld.global.f32 	%f3, [%rd6+8];
	ld.global.f32 	%f4, [%rd4];
	ld.global.f32 	%f5, [%rd4+16];
	mul.f32 	%f6, %f2, %f5;
	fma.rn.f32 	%f7, %f1, %f4, %f6;
	ld.global.f32 	%f8, [%rd4+32];
	fma.rn.f32 	%f9, %f3, %f8, %f7;
	ld.global.f32 	%f10, [%rd4+48];
	add.f32 	%f11, %f10, %f9;
	ld.global.f32 	%f12, [%rd4+4];
	ld.global.f32 	%f13, [%rd4+20];
	mul.f32 	%f14, %f2, %f13;
	fma.rn.f32 	%f15, %f1, %f12, %f14;
	ld.global.f32 	%f16, [%rd4+36];
	fma.rn.f32 	%f17, %f3, %f16, %f15;
	ld.global.f32 	%f18, [%rd4+52];
	add.f32 	%f19, %f18, %f17;
	ld.global.f32 	%f20, [%rd4+8];
	ld.global.f32 	%f21, [%rd4+24];
	mul.f32 	%f22, %f2, %f21;
	fma.rn.f32 	%f23, %f1, %f20, %f22;
	ld.global.f32 	%f24, [%rd4+40];
	fma.rn.f32 	%f25, %f3, %f24, %f23;
	ld.global.f32 	%f26, [%rd4+56];
	add.f32 	%f27, %f26, %f25;
	ld.global.f32 	%f28, [%rd4+12];
	ld.global.f32 	%f29, [%rd4+28];
	mul.f32 	%f30, %f2, %f29;
	fma.rn.f32 	%f31, %f1, %f28, %f30;
	ld.global.f32 	%f32, [%rd4+44];
	fma.rn.f32 	%f33, %f3, %f32, %f31;
	ld.global.f32 	%f34, [%rd4+60];
	add.f32 	%f35, %f34, %f33;
	div.rn.f32 	%f36, %f11, %f35;
	st.global.f32 	[%rd6], %f36;
	div.rn.f32 	%f37, %f19, %f35;
	st.global.f32 	[%rd6+4], %f37;
	div.rn.f32 	%f38, %f27, %f35;
	st.global.f32 	[%rd6+8], %f38;
$L__BB0_2:
	ret;

}
	// .globl	_Z14rasterizeLinesP6VertexP4FaceiPhii
.visible .entry _Z14rasterizeLinesP6VertexP4FaceiPhii(
	.param .u64 .ptr .align 1 _Z14rasterizeLinesP6VertexP4FaceiPhii_param_0,
	.param .u64 .ptr .align 1 _Z14rasterizeLinesP6VertexP4FaceiPhii_param_1,
	.param .u32 _Z14rasterizeLinesP6VertexP4FaceiPhii_param_2,
	.param .u64 .ptr .align 1 _Z14rasterizeLinesP6VertexP4FaceiPhii_param_3,
	.param .u32 _Z14rasterizeLinesP6VertexP4FaceiPhii_param_4,
	.param .u32 _Z14rasterizeLinesP6VertexP4FaceiPhii_param_5
)
{
	.reg .pred 	%p<17>;
	.reg .b16 	%rs<2>;
	.reg .b32 	%r<39>;
	.reg .b32 	%f<19>;
	.reg .b64 	%rd<15>;

	ld.param.u64 	%rd2, [_Z14rasterizeLinesP6VertexP4FaceiPhii_param_0];
	ld.param.u64 	%rd3, [_Z14rasterizeLinesP6VertexP4FaceiPhii_param_1];
	ld.param.u32 	%r20, [_Z14rasterizeLinesP6VertexP4FaceiPhii_param_2];
	ld.param.u64 	%rd4, [_Z14rasterizeLinesP6VertexP4FaceiPhii_param_3];
	ld.param.u32 	%r18, [_Z14rasterizeLinesP6VertexP4FaceiPhii_param_4];
	ld.param.u32 	%r19, [_Z14rasterizeLinesP6VertexP4FaceiPhii_param_5];
	mov.u32 	%r21, %ctaid.x;
	mov.u32 	%r22, %ntid.x;
	mov.u32 	%r23, %tid.x;
	mad.lo.s32 	%r1, %r21, %r22, %r23;
	setp.ge.s32 	%p1, %r1, %r20;
	@%p1 bra 	$L__BB1_6;
	cvta.to.global.u64 	%rd5, %rd3;
	cvta.to.global.u64 	%rd6, %rd2;
	mul.wide.s32 	%rd7, %r1, 12;
	add.s64 	%rd8, %rd5, %rd7;
	ld.global.u32 	%r24, [%rd8];
	ld.global.u32 	%r25, [%rd8+4];
	mul.wide.s32 	%rd9, %r24, 12;
	add.s64 	%rd10, %rd6, %rd9;
	ld.global.f32 	%f1, [%rd10];
	ld.global.f32 	%f2, [%rd10+4];
	mul.wide.s32 	%rd11, %r25, 12;
	add.s64 	%rd12, %rd6, %rd11;
	ld.global.f32 	%f3, [%rd12];
	ld.global.f32 	%f4, [%rd12+4];
	add.f32 	%f5, %f1, 0f3F800000;
	cvt.rn.f32.s32 	%f6, %r18;
	mul.f32 	%f7, %f5, %f6;
	mul.f32 	%f8, %f7, 0f3F000000;
	cvt.rzi.s32.f32 	%r36, %f8;
	add.f32 	%f9, %f2, 0f3F800000;
	cvt.rn.f32.s32 	%f10, %r19;
	mul.f32 	%f11, %f9, %f10;
	mul.f32 	%f12, %f11, 0f3F000000;
	cvt.rzi.s32.f32 	%r37, %f12;
	add.f32 	%f13, %f3, 0f3F800000;
	mul.f32 	%f14, %f13, %f6;
	mul.f32 	%f15, %f14, 0f3F000000;
	cvt.rzi.s32.f32 	%r4, %f15;
	add.f32 	%f16, %f4, 0f3F800000;
	mul.f32 	%f17, %f16, %f10;
	mul.f32 	%f18, %f17, 0f3F000000;
	cvt.rzi.s32.f32 	%r5, %f18;
	sub.s32 	%r26, %r4, %r36;
	abs.s32 	%r6, %r26;
	sub.s32 	%r27, %r5, %r37;
	abs.s32 	%r7, %r27;
	setp.gt.s32 	%p2, %r4, %r36;
	selp.b32 	%r8, 1, -1, %p2;
	setp.gt.s32 	%p3, %r5, %r37;
	selp.b32 	%r9, 1, -1, %p3;
	sub.s32 	%r38, %r6, %r7;
	neg.s32 	%r11, %r7;
	cvta.to.global.u64 	%rd1, %rd4;
$L__BB1_2:
	setp.gt.s32 	%p4, %r36, -1;
	setp.lt.s32 	%p5, %r36, %r18;
	and.pred  	%p6, %p4, %p5;
	setp.gt.s32 	%p7, %r37, -1;
	setp.lt.s32 	%p8, %r37, %r19;
	and.pred  	%p9, %p7, %p8;
	and.pred  	%p10, %p6, %p9;
	not.pred 	%p11, %p10;
	@%p11 bra 	$L__BB1_4;
	mad.lo.s32 	%r28, %r37, %r18, %r36;
	mul.lo.s32 	%r29, %r28, 3;
	cvt.s64.s32 	%rd13, %r29;
	add.s64 	%rd14, %rd1, %rd13;
	mov.b16 	%rs1, 255;
	st.global.u8 	[%rd14], %rs1;
	st.global.u8 	[%rd14+1], %rs1;
	st.global.u8 	[%rd14+2], %rs1;
$L__BB1_4:
	setp.eq.s32 	%p12, %r36, %r4;
	setp.eq.s32 	%p13, %r37, %r5;
	and.pred  	%p14, %p12, %p13;
	@%p14 bra 	$L__BB1_6;
	shl.b32 	%r30, %r38, 1;
	setp.gt.s32 	%p15, %r30, %r11;
	selp.b32 	%r31, %r8, 0, %p15;
	add.s32 	%r36, %r31, %r36;
	selp.b32 	%r32, %r7, 0, %p15;
	sub.s32 	%r33, %r38, %r32;
	setp.lt.s32 	%p16, %r30, %r6;
	selp.b32 	%r34, %r9, 0, %p16;
	add.s32 	%r37, %r34, %r37;
	selp.b32 	%r35, %r6, 0, %p16;
	add.s32 	%r38, %r33, %r35;
	bra.uni 	$L__BB1_2;
$L__BB1_6:
	ret;

}


// ===== COMPILED SASS (sm_100) =====

	.target	sm_100

	.elftype	@"ET_EXEC"


//--------------------- .note.nv.tkinfo           --------------------------
	.section	.note.nv.tkinfo,"",@"SHT_NOTE"
	.sectionflags	@"SHF_NOTE_NV_TKINFO"
	.tkinfo
        /*0018*/ 	.word	0x00000002
        /*0030*/ 	.string	""
        /*0030*/ 	.string	"ptxas"
        /*0030*/ 	.string	"Cuda compilation tools, release 13.0, V13.0.88"
        /*0030*/ 	.string	"Build cuda_13.0.r13.0/compiler.36424714_0"
        /*0030*/ 	.string	"-arch sm_100 -m 64 "



//--------------------- .note.nv.cuinfo           --------------------------
	.section	.note.nv.cuinfo,"",@"SHT_NOTE"
	.sectionflags	@"SHF_NOTE_NV_CUINFO"
        /*0018*/ 	.short	0x0002
        /*001a*/ 	.short	0x0064
        /*001c*/ 	.short	0x0082
	.zero		2


//--------------------- .nv.info                  --------------------------
	.section	.nv.info,"",@"SHT_CUDA_INFO"
	.align	4


	//----- nvinfo : EIATTR_REGCOUNT
	.align		4
        /*0000*/ 	.byte	0x04, 0x2f
        /*0002*/ 	.short	(.L_1 - .L_0)
	.align		4
.L_0:
        /*0004*/ 	.word	index@(_Z17transformVerticesP6VertexiPf)
        /*0008*/ 	.word	0x0000001c


	//----- nvinfo : EIATTR_FRAME_SIZE
	.align		4
.L_1:
        /*000c*/ 	.byte	0x04, 0x11
        /*000e*/ 	.short	(.L_3 - .L_2)
	.align		4
.L_2:
        /*0010*/ 	.word	index@($__internal_0_$__cuda_sm3x_div_rn_noftz_f32_slowpath)
        /*0014*/ 	.word	0x00000000


	//----- nvinfo : EIATTR_FRAME_SIZE
	.align		4
.L_3:
        /*0018*/ 	.byte	0x04, 0x11
        /*001a*/ 	.short	(.L_5 - .L_4)
	.align		4
.L_4:
        /*001c*/ 	.word	index@(_Z17transformVerticesP6VertexiPf)
        /*0020*/ 	.word	0x00000000


	//----- nvinfo : EIATTR_REGCOUNT
	.align		4
.L_5:
        /*0024*/ 	.byte	0x04, 0x2f
        /*0026*/ 	.short	(.L_7 - .L_6)
	.align		4
.L_6:
        /*0028*/ 	.word	index@(_Z14rasterizeLinesP6VertexP4FaceiPhii)
        /*002c*/ 	.word	0x00000012


	//----- nvinfo : EIATTR_FRAME_SIZE
	.align		4
.L_7:
        /*0030*/ 	.byte	0x04, 0x11
        /*0032*/ 	.short	(.L_9 - .L_8)
	.align		4
.L_8:
        /*0034*/ 	.word	index@(_Z14rasterizeLinesP6VertexP4FaceiPhii)
        /*0038*/ 	.word	0x00000000


	//----- nvinfo : EIATTR_MIN_STACK_SIZE
	.align		4
.L_9:
        /*003c*/ 	.byte	0x04, 0x12
        /*003e*/ 	.short	(.L_11 - .L_10)
	.align		4
.L_10:
        /*0040*/ 	.word	index@(_Z14rasterizeLinesP6VertexP4FaceiPhii)
        /*0044*/ 	.word	0x00000000


	//----- nvinfo : EIATTR_MIN_STACK_SIZE
	.align		4
.L_11:
        /*0048*/ 	.byte	0x04, 0x12
        /*004a*/ 	.short	(.L_13 - .L_12)
	.align		4
.L_12:
        /*004c*/ 	.word	index@(_Z17transformVerticesP6VertexiPf)
        /*0050*/ 	.word	0x00000000
.L_13:


//--------------------- .nv.compat                --------------------------
	.section	.nv.compat,"",@"SHT_CUDA_COMPAT_INFO"
	.align	4
        /*0000*/ 	.byte	0x02, 0x09, 0x00, 0x00, 0x02, 0x02, 0x01, 0x00, 0x02, 0x05, 0x05, 0x00, 0x03, 0x07, 0x01, 0x01
        /*0010*/ 	.byte	0x02, 0x03, 0x00, 0x00, 0x02, 0x06, 0x01, 0x00, 0x04, 0x0b, 0x08, 0x00, 0x01, 0x00, 0x00, 0x00
        /*0020*/ 	.byte	0x00, 0x00, 0x00, 0x00


//--------------------- .nv.info._Z14rasterizeLinesP6VertexP4FaceiPhii --------------------------
	.section	.nv.info._Z14rasterizeLinesP6VertexP4FaceiPhii,"",@"SHT_CUDA_INFO"
	.sectionflags	@""
	.align	4


	//----- nvinfo : EIATTR_CUDA_API_VERSION
	.align		4
        /*0000*/ 	.byte	0x04, 0x37
        /*0002*/ 	.short	(.L_15 - .L_14)
.L_14:
        /*0004*/ 	.word	0x00000082


	//----- nvinfo : EIATTR_KPARAM_INFO
	.align		4
.L_15:
        /*0008*/ 	.byte	0x04, 0x17
        /*000a*/ 	.short	(.L_17 - .L_16)
.L_16:
        /*000c*/ 	.word	0x00000000
        /*0010*/ 	.short	0x0005
        /*0012*/ 	.short	0x0024
        /*0014*/ 	.byte	0x00, 0xf0, 0x11, 0x00


	//----- nvinfo : EIATTR_KPARAM_INFO
	.align		4
.L_17:
        /*0018*/ 	.byte	0x04, 0x17
        /*001a*/ 	.short	(.L_19 - .L_18)
.L_18:
        /*001c*/ 	.word	0x00000000
        /*0020*/ 	.short	0x0004
        /*0022*/ 	.short	0x0020
        /*0024*/ 	.byte	0x00, 0xf0, 0x11, 0x00


	//----- nvinfo : EIATTR_KPARAM_INFO
	.align		4
.L_19:
        /*0028*/ 	.byte	0x04, 0x17
        /*002a*/ 	.short	(.L_21 - .L_20)
.L_20:
        /*002c*/ 	.word	0x00000000
        /*0030*/ 	.short	0x0003
        /*0032*/ 	.short	0x0018
        /*0034*/ 	.byte	0x00, 0xf5, 0x21, 0x00


	//----- nvinfo : EIATTR_KPARAM_INFO
	.align		4
.L_21:
        /*0038*/ 	.byte	0x04, 0x17
        /*003a*/ 	.short	(.L_23 - .L_22)
.L_22:
        /*003c*/ 	.word	0x00000000
        /*0040*/ 	.short	0x0002
        /*0042*/ 	.short	0x0010
        /*0044*/ 	.byte	0x00, 0xf0, 0x11, 0x00


	//----- nvinfo : EIATTR_KPARAM_INFO
	.align		4
.L_23:
        /*0048*/ 	.byte	0x04, 0x17
        /*004a*/ 	.short	(.L_25 - .L_24)
.L_24:
        /*004c*/ 	.word	0x00000000
        /*0050*/ 	.short	0x0001
        /*0052*/ 	.short	0x0008
        /*0054*/ 	.byte	0x00, 0xf5, 0x21, 0x00


	//----- nvinfo : EIATTR_KPARAM_INFO
	.align		4
.L_25:
        /*0058*/ 	.byte	0x04, 0x17
        /*005a*/ 	.short	(.L_27 - .L_26)
.L_26:
        /*005c*/ 	.word	0x00000000
        /*0060*/ 	.short	0x0000
        /*0062*/ 	.short	0x0000
        /*0064*/ 	.byte	0x00, 0xf5, 0x21, 0x00


	//----- nvinfo : EIATTR_SPARSE_MMA_MASK
	.align		4
.L_27:
        /*0068*/ 	.byte	0x03, 0x50
        /*006a*/ 	.short	0x0000


	//----- nvinfo : EIATTR_MAXREG_COUNT
	.align		4
        /*006c*/ 	.byte	0x03, 0x1b
        /*006e*/ 	.short	0x00ff


	//----- nvinfo : EIATTR_MERCURY_ISA_VERSION
	.align		4
        /*0070*/ 	.byte	0x03, 0x5f
        /*0072*/ 	.short	0x0101


	//----- nvinfo : EIATTR_VRC_CTA_INIT_COUNT
	.align		4
        /*0074*/ 	.byte	0x02, 0x4a
	.zero		1
	.zero		1


	//----- nvinfo : EIATTR_EXIT_INSTR_OFFSETS
	.align		4
        /*0078*/ 	.byte	0x04, 0x1c
        /*007a*/ 	.short	(.L_29 - .L_28)


	//   ....[0]....
.L_28:
        /*007c*/ 	.word	0x00000070


	//   ....[1]....
        /*0080*/ 	.word	0x00000440


	//----- nvinfo : EIATTR_CRS_STACK_SIZE
	.align		4
.L_29:
        /*0084*/ 	.byte	0x04, 0x1e
        /*0086*/ 	.short	(.L_31 - .L_30)
.L_30:
        /*0088*/ 	.word	0x00000000


	//----- nvinfo : EIATTR_CBANK_PARAM_SIZE
	.align		4
.L_31:
        /*008c*/ 	.byte	0x03, 0x19
        /*008e*/ 	.short	0x0028


	//----- nvinfo : EIATTR_PARAM_CBANK
	.align		4
        /*0090*/ 	.byte	0x04, 0x0a
        /*0092*/ 	.short	(.L_33 - .L_32)
	.align		4
.L_32:
        /*0094*/ 	.word	index@(.nv.constant0._Z14rasterizeLinesP6VertexP4FaceiPhii)
        /*0098*/ 	.short	0x0380
        /*009a*/ 	.short	0x0028


	//----- nvinfo : EIATTR_SW_WAR
	.align		4
.L_33:
        /*009c*/ 	.byte	0x04, 0x36
        /*009e*/ 	.short	(.L_35 - .L_34)
.L_34:
        /*00a0*/ 	.word	0x00000008
.L_35:


//--------------------- .nv.info._Z17transformVerticesP6VertexiPf --------------------------
	.section	.nv.info._Z17transformVerticesP6VertexiPf,"",@"SHT_CUDA_INFO"
	.sectionflags	@""
	.align	4


	//----- nvinfo : EIATTR_CUDA_API_VERSION
	.align		4
        /*0000*/ 	.byte	0x04, 0x37
        /*0002*/ 	.short	(.L_37 - .L_36)
.L_36:
        /*0004*/ 	.word	0x00000082


	//----- nvinfo : EIATTR_KPARAM_INFO
	.align		4
.L_37:
        /*0008*/ 	.byte	0x04, 0x17
        /*000a*/ 	.short	(.L_39 - .L_38)
.L_38:
        /*000c*/ 	.word	0x00000000
        /*0010*/ 	.short	0x0002
        /*0012*/ 	.short	0x0010
        /*0014*/ 	.byte	0x00, 0xf5, 0x21, 0x00


	//----- nvinfo : EIATTR_KPARAM_INFO
	.align		4
.L_39:
        /*0018*/ 	.byte	0x04, 0x17
        /*001a*/ 	.short	(.L_41 - .L_40)
.L_40:
        /*001c*/ 	.word	0x00000000
        /*0020*/ 	.short	0x0001
        /*0022*/ 	.short	0x0008
        /*0024*/ 	.byte	0x00, 0xf0, 0x11, 0x00


	//----- nvinfo : EIATTR_KPARAM_INFO
	.align		4
.L_41:
        /*0028*/ 	.byte	0x04, 0x17
        /*002a*/ 	.short	(.L_43 - .L_42)
.L_42:
        /*002c*/ 	.word	0x00000000
        /*0030*/ 	.short	0x0000
        /*0032*/ 	.short	0x0000
        /*0034*/ 	.byte	0x00, 0xf5, 0x21, 0x00


	//----- nvinfo : EIATTR_SPARSE_MMA_MASK
	.align		4
.L_43:
        /*0038*/ 	.byte	0x03, 0x50
        /*003a*/ 	.short	0x0000


	//----- nvinfo : EIATTR_MAXREG_COUNT
	.align		4
        /*003c*/ 	.byte	0x03, 0x1b
        /*003e*/ 	.short	0x00ff


	//----- nvinfo : EIATTR_MERCURY_ISA_VERSION
	.align		4
        /*0040*/ 	.byte	0x03, 0x5f
        /*0042*/ 	.short	0x0101


	//----- nvinfo : EIATTR_VRC_CTA_INIT_COUNT
	.align		4
        /*0044*/ 	.byte	0x02, 0x4a
	.zero		1
	.zero		1


	//----- nvinfo : EIATTR_EXIT_INSTR_OFFSETS
	.align		4
        /*0048*/ 	.byte	0x04, 0x1c
        /*004a*/ 	.short	(.L_45 - .L_44)


	//   ....[0]....
.L_44:
        /*004c*/ 	.word	0x00000070


	//   ....[1]....
        /*0050*/ 	.word	0x000005a0


	//----- nvinfo : EIATTR_CRS_STACK_SIZE
	.align		4
.L_45:
        /*0054*/ 	.byte	0x04, 0x1e
        /*0056*/ 	.short	(.L_47 - .L_46)
.L_46:
        /*0058*/ 	.word	0x00000000


	//----- nvinfo : EIATTR_CBANK_PARAM_SIZE
	.align		4
.L_47:
        /*005c*/ 	.byte	0x03, 0x19
        /*005e*/ 	.short	0x0018


	//----- nvinfo : EIATTR_PARAM_CBANK
	.align		4
        /*0060*/ 	.byte	0x04, 0x0a
        /*0062*/ 	.short	(.L_49 - .L_48)
	.align		4
.L_48:
        /*0064*/ 	.word	index@(.nv.constant0._Z17transformVerticesP6VertexiPf)
        /*0068*/ 	.short	0x0380
        /*006a*/ 	.short	0x0018


	//----- nvinfo : EIATTR_SW_WAR
	.align		4
.L_49:
        /*006c*/ 	.byte	0x04, 0x36
        /*006e*/ 	.short	(.L_51 - .L_50)
.L_50:
        /*0070*/ 	.word	0x00000008
.L_51:


//--------------------- .nv.callgraph             --------------------------
	.section	.nv.callgraph,"",@"SHT_CUDA_CALLGRAPH"
	.align	4
	.sectionentsize	8
	.align		4
        /*0000*/ 	.word	0x00000000
	.align		4
        /*0004*/ 	.word	0xffffffff
	.align		4
        /*0008*/ 	.word	0x00000000
	.align		4
        /*000c*/ 	.word	0xfffffffe
	.align		4
        /*0010*/ 	.word	0x00000000
	.align		4
        /*0014*/ 	.word	0xfffffffd
	.align		4
        /*0018*/ 	.word	0x00000000
	.align		4
        /*001c*/ 	.word	0xfffffffc


//--------------------- .text._Z14rasterizeLinesP6VertexP4FaceiPhii --------------------------
	.section	.text._Z14rasterizeLinesP6VertexP4FaceiPhii,"ax",@progbits
	.align	128
        .global         _Z14rasterizeLinesP6VertexP4FaceiPhii
        .type           _Z14rasterizeLinesP6VertexP4FaceiPhii,@function
        .size           _Z14rasterizeLinesP6VertexP4FaceiPhii,(.L_x_23 - _Z14rasterizeLinesP6VertexP4FaceiPhii)
        .other          _Z14rasterizeLinesP6VertexP4FaceiPhii,@"STO_CUDA_ENTRY STV_DEFAULT"
_Z14rasterizeLinesP6VertexP4FaceiPhii:
.text._Z14rasterizeLinesP6VertexP4FaceiPhii:
[----:B------:R-:W-:Y:S01]  /*0000*/  LDC R1, c[0x0][0x37c] ;  /* 0x0000df00ff017b82 */ /* 0x000fe20000000800 */
[----:B------:R-:W0:Y:S07]  /*0010*/  S2R R0, SR_TID.X ;  /* 0x0000000000007919 */ /* 0x000e2e0000002100 */
[----:B------:R-:W0:Y:S01]  /*0020*/  S2UR UR4, SR_CTAID.X ;  /* 0x00000000000479c3 */ /* 0x000e220000002500 */
[----:B------:R-:W1:Y:S07]  /*0030*/  LDCU UR5, c[0x0][0x390] ;  /* 0x00007200ff0577ac */ /* 0x000e6e0008000800 */
[----:B------:R-:W0:Y:S02]  /*0040*/  LDC R5, c[0x0][0x360] ;  /* 0x0000d800ff057b82 */ /* 0x000e240000000800 */
[----:B0-----:R-:W-:-:S05]  /*0050*/  IMAD R5, R5, UR4, R0 ;  /* 0x0000000405057c24 */ /* 0x001fca000f8e0200 */
[----:B-1----:R-:W-:-:S13]  /*0060*/  ISETP.GE.AND P0, PT, R5, UR5, PT ;  /* 0x0000000505007c0c */ /* 0x002fda000bf06270 */
[----:B------:R-:W-:Y:S05]  /*0070*/  @P0 EXIT ;  /* 0x000000000000094d */ /* 0x000fea0003800000 */
[----:B------:R-:W0:Y:S01]  /*0080*/  LDC.64 R2, c[0x0][0x388] ;  /* 0x0000e200ff027b82 */ /* 0x000e220000000a00 */
[----:B------:R-:W1:Y:S01]  /*0090*/  LDCU.64 UR4, c[0x0][0x358] ;  /* 0x00006b00ff0477ac */ /* 0x000e620008000a00 */
[----:B------:R-:W2:Y:S06]  /*00a0*/  LDCU.64 UR6, c[0x0][0x3a0] ;  /* 0x00007400ff0677ac */ /* 0x000eac0008000a00 */
[----:B------:R-:W3:Y:S01]  /*00b0*/  LDC.64 R6, c[0x0][0x380] ;  /* 0x0000e000ff067b82 */ /* 0x000ee20000000a00 */
[----:B------:R-:W4:Y:S01]  /*00c0*/  LDCU.64 UR8, c[0x0][0x3a0] ;  /* 0x00007400ff0877ac */ /* 0x000f220008000a00 */
[----:B0-----:R-:W-:-:S05]  /*00d0*/  IMAD.WIDE R2, R5, 0xc, R2 ;  /* 0x0000000c05027825 */ /* 0x001fca00078e0202 */
[----:B-1----:R-:W3:Y:S04]  /*00e0*/  LDG.E R5, desc[UR4][R2.64] ;  /* 0x0000000402057981 */ /* 0x002ee8000c1e1900 */
[----:B------:R-:W5:Y:S01]  /*00f0*/  LDG.E R9, desc[UR4][R2.64+0x4] ;  /* 0x0000040402097981 */ /* 0x000f62000c1e1900 */
[----:B---3--:R-:W-:-:S04]  /*0100*/  IMAD.WIDE R4, R5, 0xc, R6 ;  /* 0x0000000c05047825 */ /* 0x008fc800078e0206 */
[----:B-----5:R-:W-:Y:S01]  /*0110*/  IMAD.WIDE R6, R9, 0xc, R6 ;  /* 0x0000000c09067825 */ /* 0x020fe200078e0206 */
[----:B------:R-:W3:Y:S04]  /*0120*/  LDG.E R0, desc[UR4][R4.64] ;  /* 0x0000000404007981 */ /* 0x000ee8000c1e1900 */
[----:B------:R-:W5:Y:S04]  /*0130*/  LDG.E R9, desc[UR4][R6.64] ;  /* 0x0000000406097981 */ /* 0x000f68000c1e1900 */
[----:B------:R0:W4:Y:S04]  /*0140*/  LDG.E R10, desc[UR4][R6.64+0x4] ;  /* 0x00000404060a7981 */ /* 0x000128000c1e1900 */
[----:B------:R1:W4:Y:S01]  /*0150*/  LDG.E R8, desc[UR4][R4.64+0x4] ;  /* 0x0000040404087981 */ /* 0x000322000c1e1900 */
[----:B--2---:R-:W-:-:S02]  /*0160*/  I2FP.F32.S32 R11, UR6 ;  /* 0x00000006000b7c45 */ /* 0x004fc40008201400 */
[----:B------:R-:W-:Y:S01]  /*0170*/  I2FP.F32.S32 R13, UR7 ;  /* 0x00000007000d7c45 */ /* 0x000fe20008201400 */
[----:B------:R-:W2:Y:S01]  /*0180*/  LDCU.64 UR6, c[0x0][0x398] ;  /* 0x00007300ff0677ac */ /* 0x000ea20008000a00 */
[----:B0-----:R-:W-:Y:S02]  /*0190*/  IMAD.MOV.U32 R7, RZ, RZ, 0x1 ;  /* 0x00000001ff077424 */ /* 0x001fe400078e00ff */
[----:B---3--:R-:W-:Y:S01]  /*01a0*/  FADD R0, R0, 1 ;  /* 0x3f80000000007421 */ /* 0x008fe20000000000 */
[----:B-----5:R-:W-:-:S03]  /*01b0*/  FADD R2, R9, 1 ;  /* 0x3f80000009027421 */ /* 0x020fc60000000000 */
[----:B------:R-:W-:Y:S01]  /*01c0*/  FMUL.D2 R0, R0, R11 ;  /* 0x0000000b00007220 */ /* 0x000fe20000300000 */
[----:B----4-:R-:W-:Y:S01]  /*01d0*/  FADD R10, R10, 1 ;  /* 0x3f8000000a0a7421 */ /* 0x010fe20000000000 */
[----:B-1----:R-:W-:Y:S01]  /*01e0*/  FMUL.D2 R5, R11, R2 ;  /* 0x000000020b057220 */ /* 0x002fe20000300000 */
[----:B------:R-:W-:Y:S02]  /*01f0*/  FADD R8, R8, 1 ;  /* 0x3f80000008087421 */ /* 0x000fe40000000000 */
[----:B------:R-:W-:Y:S02]  /*0200*/  FMUL.D2 R2, R13, R10 ;  /* 0x0000000a0d027220 */ /* 0x000fe40000300000 */
[----:B------:R-:W-:Y:S01]  /*0210*/  FMUL.D2 R8, R8, R13 ;  /* 0x0000000d08087220 */ /* 0x000fe20000300000 */
[----:B------:R-:W-:Y:S08]  /*0220*/  F2I.TRUNC.NTZ R0, R0 ;  /* 0x0000000000007305 */ /* 0x000ff0000020f100 */
[----:B------:R-:W0:Y:S08]  /*0230*/  F2I.TRUNC.NTZ R5, R5 ;  /* 0x0000000500057305 */ /* 0x000e30000020f100 */
[----:B------:R-:W-:Y:S08]  /*0240*/  F2I.TRUNC.NTZ R3, R8 ;  /* 0x0000000800037305 */ /* 0x000ff0000020f100 */
[----:B------:R-:W1:Y:S01]  /*0250*/  F2I.TRUNC.NTZ R2, R2 ;  /* 0x0000000200027305 */ /* 0x000e62000020f100 */
[C---:B0-----:R-:W-:Y:S01]  /*0260*/  IMAD.IADD R4, R5.reuse, 0x1, -R0 ;  /* 0x0000000105047824 */ /* 0x041fe200078e0a00 */
[----:B------:R-:W-:-:S04]  /*0270*/  ISETP.GT.AND P0, PT, R5, R0, PT ;  /* 0x000000000500720c */ /* 0x000fc80003f04270 */
[-C--:B------:R-:W-:Y:S02]  /*0280*/  IABS R11, R4.reuse ;  /* 0x00000004000b7213 */ /* 0x080fe40000000000 */
[----:B------:R-:W-:Y:S01]  /*0290*/  IABS R15, R4 ;  /* 0x00000004000f7213 */ /* 0x000fe20000000000 */
[C---:B-1----:R-:W-:Y:S01]  /*02a0*/  IMAD.IADD R6, R2.reuse, 0x1, -R3 ;  /* 0x0000000102067824 */ /* 0x042fe200078e0a03 */
[----:B------:R-:W-:-:S04]  /*02b0*/  ISETP.GT.AND P1, PT, R2, R3, PT ;  /* 0x000000030200720c */ /* 0x000fc80003f24270 */
[-C--:B------:R-:W-:Y:S02]  /*02c0*/  IABS R4, R6.reuse ;  /* 0x0000000600047213 */ /* 0x080fe40000000000 */
[----:B------:R-:W-:Y:S02]  /*02d0*/  IABS R12, R6 ;  /* 0x00000006000c7213 */ /* 0x000fe40000000000 */
[C---:B------:R-:W-:Y:S01]  /*02e0*/  SEL R14, R7.reuse, 0xffffffff, P0 ;  /* 0xffffffff070e7807 */ /* 0x040fe20000000000 */
[----:B------:R-:W-:Y:S01]  /*02f0*/  IMAD.MOV R13, RZ, RZ, -R4 ;  /* 0x000000ffff0d7224 */ /* 0x000fe200078e0a04 */
[----:B------:R-:W-:Y:S01]  /*0300*/  SEL R4, R7, 0xffffffff, P1 ;  /* 0xffffffff07047807 */ /* 0x000fe20000800000 */
[----:B--2---:R-:W-:-:S07]  /*0310*/  IMAD.IADD R8, R11, 0x1, -R12 ;  /* 0x000000010b087824 */ /* 0x004fce00078e0a0c */
.L_x_2:
[C---:B------:R-:W-:Y:S01]  /*0320*/  ISETP.GE.AND P0, PT, R0.reuse, UR8, PT ;  /* 0x0000000800007c0c */ /* 0x040fe2000bf06270 */
[----:B------:R-:W-:Y:S01]  /*0330*/  BSSY.RECONVERGENT B0, `(.L_x_0) ;  /* 0x0000010000007945 */ /* 0x000fe20003800200 */
[C---:B------:R-:W-:Y:S02]  /*0340*/  ISETP.GE.AND P1, PT, R3.reuse, UR9, PT ;  /* 0x0000000903007c0c */ /* 0x040fe4000bf26270 */
[----:B------:R-:W-:Y:S02]  /*0350*/  ISETP.GT.AND P0, PT, R0, -0x1, !P0 ;  /* 0xffffffff0000780c */ /* 0x000fe40004704270 */
[C---:B------:R-:W-:Y:S02]  /*0360*/  ISETP.GT.AND P1, PT, R3.reuse, -0x1, !P1 ;  /* 0xffffffff0300780c */ /* 0x040fe40004f24270 */
[----:B------:R-:W-:Y:S02]  /*0370*/  ISETP.NE.AND P2, PT, R3, R2, PT ;  /* 0x000000020300720c */ /* 0x000fe40003f45270 */
[----:B------:R-:W-:-:S02]  /*0380*/  PLOP3.LUT P0, PT, P0, P1, PT, 0x80, 0x8 ;  /* 0x000000000008781c */ /* 0x000fc40000703070 */
[----:B------:R-:W-:-:S11]  /*0390*/  ISETP.EQ.AND P1, PT, R0, R5, PT ;  /* 0x000000050000720c */ /* 0x000fd60003f22270 */
[----:B------:R-:W-:Y:S05]  /*03a0*/  @!P0 BRA `(.L_x_1) ;  /* 0x0000000000208947 */ /* 0x000fea0003800000 */
[----:B------:R-:W-:Y:S02]  /*03b0*/  IMAD R6, R3, UR8, R0 ;  /* 0x0000000803067c24 */ /* 0x000fe4000f8e0200 */
[----:B------:R-:W-:Y:S02]  /*03c0*/  IMAD.MOV.U32 R9, RZ, RZ, 0xff ;  /* 0x000000ffff097424 */ /* 0x000fe400078e00ff */
[----:B------:R-:W-:-:S05]  /*03d0*/  IMAD R7, R6, 0x3, RZ ;  /* 0x0000000306077824 */ /* 0x000fca00078e02ff */
[----:B------:R-:W-:-:S04]  /*03e0*/  IADD3 R6, P0, PT, R7, UR6, RZ ;  /* 0x0000000607067c10 */ /* 0x000fc8000ff1e0ff */
[----:B------:R-:W-:-:S05]  /*03f0*/  LEA.HI.X.SX32 R7, R7, UR7, 0x1, P0 ;  /* 0x0000000707077c11 */ /* 0x000fca00080f0eff */
[----:B------:R0:W-:Y:S04]  /*0400*/  STG.E.U8 desc[UR4][R6.64], R9 ;  /* 0x0000000906007986 */ /* 0x0001e8000c101104 */
[----:B------:R0:W-:Y:S04]  /*0410*/  STG.E.U8 desc[UR4][R6.64+0x1], R9 ;  /* 0x0000010906007986 */ /* 0x0001e8000c101104 */
[----:B------:R0:W-:Y:S02]  /*0420*/  STG.E.U8 desc[UR4][R6.64+0x2], R9 ;  /* 0x0000020906007986 */ /* 0x0001e4000c101104 */
.L_x_1:
[----:B------:R-:W-:Y:S05]  /*0430*/  BSYNC.RECONVERGENT B0 ;  /* 0x0000000000007941 */ /* 0x000fea0003800200 */
.L_x_0:
[----:B------:R-:W-:Y:S05]  /*0440*/  @!P2 EXIT P1 ;  /* 0x000000000000a94d */ /* 0x000fea0000800000 */
[----:B0-----:R-:W-:-:S05]  /*0450*/  IMAD.SHL.U32 R6, R8, 0x2, RZ ;  /* 0x0000000208067824 */ /* 0x001fca00078e00ff */
[C---:B------:R-:W-:Y:S02]  /*0460*/  ISETP.GT.AND P0, PT, R6.reuse, R13, PT ;  /* 0x0000000d0600720c */ /* 0x040fe40003f04270 */
[----:B------:R-:W-:Y:S02]  /*0470*/  ISETP.GE.AND P1, PT, R6, R15, PT ;  /* 0x0000000f0600720c */ /* 0x000fe40003f26270 */
[----:B------:R-:W-:Y:S02]  /*0480*/  SEL R7, R14, RZ, P0 ;  /* 0x000000ff0e077207 */ /* 0x000fe40000000000 */
[----:B------:R-:W-:Y:S02]  /*0490*/  SEL R6, R4, RZ, !P1 ;  /* 0x000000ff04067207 */ /* 0x000fe40004800000 */
[----:B------:R-:W-:Y:S01]  /*04a0*/  SEL R9, R12, RZ, P0 ;  /* 0x000000ff0c097207 */ /* 0x000fe20000000000 */
[----:B------:R-:W-:Y:S01]  /*04b0*/  IMAD.IADD R0, R7, 0x1, R0 ;  /* 0x0000000107007824 */ /* 0x000fe200078e0200 */
[----:B------:R-:W-:Y:S01]  /*04c0*/  SEL R10, R11, RZ, !P1 ;  /* 0x000000ff0b0a7207 */ /* 0x000fe20004800000 */
[----:B------:R-:W-:-:S03]  /*04d0*/  IMAD.IADD R3, R6, 0x1, R3 ;  /* 0x0000000106037824 */ /* 0x000fc600078e0203 */
[----:B------:R-:W-:Y:S01]  /*04e0*/  IADD3 R8, PT, PT, R10, R8, -R9 ;  /* 0x000000080a087210 */ /* 0x000fe20007ffe809 */
[----:B------:R-:W-:Y:S06]  /*04f0*/  BRA `(.L_x_2) ;  /* 0xfffffffc00887947 */ /* 0x000fec000383ffff */
.L_x_3:
[----:B------:R-:W-:-:S00]  /*0500*/  BRA `(.L_x_3) ;  /* 0xfffffffc00fc7947 */ /* 0x000fc0000383ffff */
[----:B------:R-:W-:-:S00]  /*0510*/  NOP ;  /* 0x0000000000007918 */ /* 0x000fc00000000000 */
        /* <DEDUP_REMOVED lines=14> */
.L_x_23:


//--------------------- .text._Z17transformVerticesP6VertexiPf --------------------------
	.section	.text._Z17transformVerticesP6VertexiPf,"ax",@progbits
	.align	128
        .global         _Z17transformVerticesP6VertexiPf
        .type           _Z17transformVerticesP6VertexiPf,@function
        .size           _Z17transformVerticesP6VertexiPf,(.L_x_22 - _Z17transformVerticesP6VertexiPf)
        .other          _Z17transformVerticesP6VertexiPf,@"STO_CUDA_ENTRY STV_DEFAULT"
_Z17transformVerticesP6VertexiPf:
.text._Z17transformVerticesP6VertexiPf:
        /* <DEDUP_REMOVED lines=9> */
[----:B------:R-:W1:Y:S07]  /*0090*/  LDCU.64 UR4, c[0x0][0x358] ;  /* 0x00006b00ff0477ac */ /* 0x000e6e0008000a00 */
[----:B------:R-:W2:Y:S01]  /*00a0*/  LDC.64 R2, c[0x0][0x390] ;  /* 0x0000e400ff027b82 */ /* 0x000ea20000000a00 */
[----:B0-----:R-:W-:-:S05]  /*00b0*/  IMAD.WIDE R6, R5, 0xc, R6 ;  /* 0x0000000c05067825 */ /* 0x001fca00078e0206 */
[----:B-1----:R-:W3:Y:S04]  /*00c0*/  LDG.E R16, desc[UR4][R6.64+0x4] ;  /* 0x0000040406107981 */ /* 0x002ee8000c1e1900 */
[----:B--2---:R-:W3:Y:S04]  /*00d0*/  LDG.E R21, desc[UR4][R2.64+0x1c] ;  /* 0x00001c0402157981 */ /* 0x004ee8000c1e1900 */
[----:B------:R-:W2:Y:S04]  /*00e0*/  LDG.E R4, desc[UR4][R2.64+0xc] ;  /* 0x00000c0402047981 */ /* 0x000ea8000c1e1900 */
[----:B------:R-:W2:Y:S04]  /*00f0*/  LDG.E R11, desc[UR4][R6.64] ;  /* 0x00000004060b7981 */ /* 0x000ea8000c1e1900 */
[----:B------:R-:W4:Y:S04]  /*0100*/  LDG.E R23, desc[UR4][R2.64+0x2c] ;  /* 0x00002c0402177981 */ /* 0x000f28000c1e1900 */
[----:B------:R-:W4:Y:S04]  /*0110*/  LDG.E R5, desc[UR4][R6.64+0x8] ;  /* 0x0000080406057981 */ /* 0x000f28000c1e1900 */
[----:B------:R-:W5:Y:S04]  /*0120*/  LDG.E R25, desc[UR4][R2.64+0x3c] ;  /* 0x00003c0402197981 */ /* 0x000f68000c1e1900 */
        /* <DEDUP_REMOVED lines=11> */
[----:B------:R0:W5:Y:S01]  /*01e0*/  LDG.E R9, desc[UR4][R2.64+0x38] ;  /* 0x0000380402097981 */ /* 0x000162000c1e1900 */
[----:B------:R-:W-:Y:S01]  /*01f0*/  BSSY.RECONVERGENT B0, `(.L_x_4) ;  /* 0x000001c000007945 */ /* 0x000fe20003800200 */
[----:B---3--:R-:W-:-:S04]  /*0200*/  FMUL R22, R16, R21 ;  /* 0x0000001510167220 */ /* 0x008fc80000400000 */
[----:B--2---:R-:W-:-:S04]  /*0210*/  FFMA R4, R11, R4, R22 ;  /* 0x000000040b047223 */ /* 0x004fc80000000016 */
[----:B----4-:R-:W-:-:S04]  /*0220*/  FFMA R4, R5, R23, R4 ;  /* 0x0000001705047223 */ /* 0x010fc80000000004 */
[----:B-----5:R-:W-:-:S04]  /*0230*/  FADD R4, R4, R25 ;  /* 0x0000001904047221 */ /* 0x020fc80000000000 */
[----:B------:R-:W1:Y:S01]  /*0240*/  MUFU.RCP R21, R4 ;  /* 0x0000000400157308 */ /* 0x000e620000001000 */
[----:B------:R-:W-:-:S04]  /*0250*/  FMUL R22, R16, R19 ;  /* 0x0000001310167220 */ /* 0x000fc80000400000 */
[----:B------:R-:W-:-:S04]  /*0260*/  FFMA R20, R11, R20, R22 ;  /* 0x000000140b147223 */ /* 0x000fc80000000016 */
[----:B------:R-:W-:-:S04]  /*0270*/  FFMA R18, R5, R18, R20 ;  /* 0x0000001205127223 */ /* 0x000fc80000000014 */
[----:B0-----:R-:W-:-:S04]  /*0280*/  FADD R3, R18, R13 ;  /* 0x0000000d12037221 */ /* 0x001fc80000000000 */
[----:B------:R-:W0:Y:S01]  /*0290*/  FCHK P0, R3, R4 ;  /* 0x0000000403007302 */ /* 0x000e220000000000 */
[----:B-1----:R-:W-:Y:S01]  /*02a0*/  FFMA R22, -R4, R21, 1 ;  /* 0x3f80000004167423 */ /* 0x002fe20000000115 */
[C---:B------:R-:W-:Y:S01]  /*02b0*/  FMUL R20, R16.reuse, R17 ;  /* 0x0000001110147220 */ /* 0x040fe20000400000 */
[----:B------:R-:W-:Y:S02]  /*02c0*/  FMUL R15, R16, R15 ;  /* 0x0000000f100f7220 */ /* 0x000fe40000400000 */
[----:B------:R-:W-:Y:S01]  /*02d0*/  FFMA R22, R21, R22, R21 ;  /* 0x0000001615167223 */ /* 0x000fe20000000015 */
[----:B------:R-:W-:-:S03]  /*02e0*/  FFMA R14, R11, R14, R20 ;  /* 0x0000000e0b0e7223 */ /* 0x000fc60000000014 */
[----:B------:R-:W-:Y:S01]  /*02f0*/  FFMA R13, R3, R22, RZ ;  /* 0x00000016030d7223 */ /* 0x000fe200000000ff */
[----:B------:R-:W-:Y:S01]  /*0300*/  FFMA R15, R11, R12, R15 ;  /* 0x0000000c0b0f7223 */ /* 0x000fe2000000000f */
[----:B------:R-:W-:-:S03]  /*0310*/  FFMA R11, R5, R10, R14 ;  /* 0x0000000a050b7223 */ /* 0x000fc6000000000e */
[----:B------:R-:W-:Y:S01]  /*0320*/  FFMA R8, R5, R8, R15 ;  /* 0x0000000805087223 */ /* 0x000fe2000000000f */
[----:B------:R-:W-:Y:S01]  /*0330*/  FFMA R5, -R4, R13, R3 ;  /* 0x0000000d04057223 */ /* 0x000fe20000000103 */
[----:B------:R-:W-:-:S03]  /*0340*/  FADD R2, R11, R0 ;  /* 0x000000000b027221 */ /* 0x000fc60000000000 */
[----:B------:R-:W-:Y:S01]  /*0350*/  FFMA R5, R22, R5, R13 ;  /* 0x0000000516057223 */ /* 0x000fe2000000000d */
[----:B------:R-:W-:Y:S01]  /*0360*/  FADD R0, R8, R9 ;  /* 0x0000000908007221 */ /* 0x000fe20000000000 */
[----:B0-----:R-:W-:Y:S06]  /*0370*/  @!P0 BRA `(.L_x_5) ;  /* 0x00000000000c8947 */ /* 0x001fec0003800000 */
[----:B------:R-:W-:-:S07]  /*0380*/  MOV R8, 0x3a0 ;  /* 0x000003a000087802 */ /* 0x000fce0000000f00 */
[----:B------:R-:W-:Y:S05]  /*0390*/  CALL.REL.NOINC `($__internal_0_$__cuda_sm3x_div_rn_noftz_f32_slowpath) ;  /* 0x0000000000847944 */ /* 0x000fea0003c00000 */
[----:B------:R-:W-:-:S07]  /*03a0*/  IMAD.MOV.U32 R5, RZ, RZ, R3 ;  /* 0x000000ffff057224 */ /* 0x000fce00078e0003 */
.L_x_5:
[----:B------:R-:W-:Y:S05]  /*03b0*/  BSYNC.RECONVERGENT B0 ;  /* 0x0000000000007941 */ /* 0x000fea0003800200 */
.L_x_4:
[----:B------:R-:W0:Y:S01]  /*03c0*/  MUFU.RCP R3, R4 ;  /* 0x0000000400037308 */ /* 0x000e220000001000 */
[----:B------:R1:W-:Y:S01]  /*03d0*/  STG.E desc[UR4][R6.64], R5 ;  /* 0x0000000506007986 */ /* 0x0003e2000c101904 */
[----:B------:R-:W-:Y:S06]  /*03e0*/  BSSY.RECONVERGENT B0, `(.L_x_6) ;  /* 0x000000b000007945 */ /* 0x000fec0003800200 */
[----:B------:R-:W2:Y:S01]  /*03f0*/  FCHK P0, R2, R4 ;  /* 0x0000000402007302 */ /* 0x000ea20000000000 */
[----:B0-----:R-:W-:-:S04]  /*0400*/  FFMA R8, -R4, R3, 1 ;  /* 0x3f80000004087423 */ /* 0x001fc80000000103 */
[----:B------:R-:W-:-:S04]  /*0410*/  FFMA R10, R3, R8, R3 ;  /* 0x00000008030a7223 */ /* 0x000fc80000000003 */
[----:B------:R-:W-:-:S04]  /*0420*/  FFMA R3, R2, R10, RZ ;  /* 0x0000000a02037223 */ /* 0x000fc800000000ff */
[----:B------:R-:W-:-:S04]  /*0430*/  FFMA R8, -R4, R3, R2 ;  /* 0x0000000304087223 */ /* 0x000fc80000000102 */
[----:B------:R-:W-:Y:S01]  /*0440*/  FFMA R3, R10, R8, R3 ;  /* 0x000000080a037223 */ /* 0x000fe20000000003 */
[----:B-12---:R-:W-:Y:S06]  /*0450*/  @!P0 BRA `(.L_x_7) ;  /* 0x00000000000c8947 */ /* 0x006fec0003800000 */
[----:B------:R-:W-:Y:S01]  /*0460*/  IMAD.MOV.U32 R3, RZ, RZ, R2 ;  /* 0x000000ffff037224 */ /* 0x000fe200078e0002 */
[----:B------:R-:W-:-:S07]  /*0470*/  MOV R8, 0x490 ;  /* 0x0000049000087802 */ /* 0x000fce0000000f00 */
[----:B------:R-:W-:Y:S05]  /*0480*/  CALL.REL.NOINC `($__internal_0_$__cuda_sm3x_div_rn_noftz_f32_slowpath) ;  /* 0x0000000000487944 */ /* 0x000fea0003c00000 */
.L_x_7:
[----:B------:R-:W-:Y:S05]  /*0490*/  BSYNC.RECONVERGENT B0 ;  /* 0x0000000000007941 */ /* 0x000fea0003800200 */
.L_x_6:
        /* <DEDUP_REMOVED lines=10> */
[----:B------:R-:W-:Y:S02]  /*0540*/  MOV R3, R0 ;  /* 0x0000000000037202 */ /* 0x000fe40000000f00 */
[----:B------:R-:W-:-:S07]  /*0550*/  MOV R8, 0x570 ;  /* 0x0000057000087802 */ /* 0x000fce0000000f00 */
[----:B------:R-:W-:Y:S05]  /*0560*/  CALL.REL.NOINC `($__internal_0_$__cuda_sm3x_div_rn_noftz_f32_slowpath) ;  /* 0x0000000000107944 */ /* 0x000fea0003c00000 */
[----:B------:R-:W-:-:S07]  /*0570*/  IMAD.MOV.U32 R5, RZ, RZ, R3 ;  /* 0x000000ffff057224 */ /* 0x000fce00078e0003 */
.L_x_9:
[----:B------:R-:W-:Y:S05]  /*0580*/  BSYNC.RECONVERGENT B0 ;  /* 0x0000000000007941 */ /* 0x000fea0003800200 */
.L_x_8:
[----:B------:R-:W-:Y:S01]  /*0590*/  STG.E desc[UR4][R6.64+0x8], R5 ;  /* 0x0000080506007986 */ /* 0x000fe2000c101904 */
[----:B------:R-:W-:Y:S05]  /*05a0*/  EXIT ;  /* 0x000000000000794d */ /* 0x000fea0003800000 */
        .weak           $__internal_0_$__cuda_sm3x_div_rn_noftz_f32_slowpath
        .type           $__internal_0_$__cuda_sm3x_div_rn_noftz_f32_slowpath,@function
        .size           $__internal_0_$__cuda_sm3x_div_rn_noftz_f32_slowpath,(.L_x_22 - $__internal_0_$__cuda_sm3x_div_rn_noftz_f32_slowpath)
$__internal_0_$__cuda_sm3x_div_rn_noftz_f32_slowpath:
[----:B------:R-:W-:Y:S01]  /*05b0*/  SHF.R.U32.HI R9, RZ, 0x17, R4 ;  /* 0x00000017ff097819 */ /* 0x000fe20000011604 */
[----:B------:R-:W-:Y:S01]  /*05c0*/  BSSY.RECONVERGENT B1, `(.L_x_10) ;  /* 0x0000063000017945 */ /* 0x000fe20003800200 */
[----:B------:R-:W-:Y:S02]  /*05d0*/  SHF.R.U32.HI R5, RZ, 0x17, R3 ;  /* 0x00000017ff057819 */ /* 0x000fe40000011603 */
[----:B------:R-:W-:Y:S02]  /*05e0*/  LOP3.LUT R15, R9, 0xff, RZ, 0xc0, !PT ;  /* 0x000000ff090f7812 */ /* 0x000fe400078ec0ff */
[----:B------:R-:W-:Y:S02]  /*05f0*/  LOP3.LUT R13, R5, 0xff, RZ, 0xc0, !PT ;  /* 0x000000ff050d7812 */ /* 0x000fe400078ec0ff */
[----:B------:R-:W-:Y:S02]  /*0600*/  IADD3 R11, PT, PT, R15, -0x1, RZ ;  /* 0xffffffff0f0b7810 */ /* 0x000fe40007ffe0ff */
[----:B------:R-:W-:Y:S01]  /*0610*/  MOV R10, R4 ;  /* 0x00000004000a7202 */ /* 0x000fe20000000f00 */
[----:B------:R-:W-:Y:S01]  /*0620*/  VIADD R9, R13, 0xffffffff ;  /* 0xffffffff0d097836 */ /* 0x000fe20000000000 */
[----:B------:R-:W-:-:S04]  /*0630*/  ISETP.GT.U32.AND P0, PT, R11, 0xfd, PT ;  /* 0x000000fd0b00780c */ /* 0x000fc80003f04070 */
[----:B------:R-:W-:-:S13]  /*0640*/  ISETP.GT.U32.OR P0, PT, R9, 0xfd, P0 ;  /* 0x000000fd0900780c */ /* 0x000fda0000704470 */
[----:B------:R-:W-:Y:S01]  /*0650*/  @!P0 IMAD.MOV.U32 R5, RZ, RZ, RZ ;  /* 0x000000ffff058224 */ /* 0x000fe200078e00ff */
[----:B------:R-:W-:Y:S06]  /*0660*/  @!P0 BRA `(.L_x_11) ;  /* 0x00000000005c8947 */ /* 0x000fec0003800000 */
[----:B------:R-:W-:Y:S02]  /*0670*/  FSETP.GTU.FTZ.AND P0, PT, |R3|, +INF , PT ;  /* 0x7f8000000300780b */ /* 0x000fe40003f1c200 */
[----:B------:R-:W-:-:S04]  /*0680*/  FSETP.GTU.FTZ.AND P1, PT, |R4|, +INF , PT ;  /* 0x7f8000000400780b */ /* 0x000fc80003f3c200 */
[----:B------:R-:W-:-:S13]  /*0690*/  PLOP3.LUT P0, PT, P0, P1, PT, 0xf8, 0x8f ;  /* 0x00000000008f781c */ /* 0x000fda0000703f70 */
[----:B------:R-:W-:Y:S05]  /*06a0*/  @P0 BRA `(.L_x_12) ;  /* 0x00000004004c0947 */ /* 0x000fea0003800000 */
[----:B------:R-:W-:-:S13]  /*06b0*/  LOP3.LUT P0, RZ, R10, 0x7fffffff, R3, 0xc8, !PT ;  /* 0x7fffffff0aff7812 */ /* 0x000fda000780c803 */
[----:B------:R-:W-:Y:S05]  /*06c0*/  @!P0 BRA `(.L_x_13) ;  /* 0x00000004003c8947 */ /* 0x000fea0003800000 */
[C---:B------:R-:W-:Y:S02]  /*06d0*/  FSETP.NEU.FTZ.AND P2, PT, |R3|.reuse, +INF , PT ;  /* 0x7f8000000300780b */ /* 0x040fe40003f5d200 */
[----:B------:R-:W-:Y:S02]  /*06e0*/  FSETP.NEU.FTZ.AND P1, PT, |R4|, +INF , PT ;  /* 0x7f8000000400780b */ /* 0x000fe40003f3d200 */
[----:B------:R-:W-:-:S11]  /*06f0*/  FSETP.NEU.FTZ.AND P0, PT, |R3|, +INF , PT ;  /* 0x7f8000000300780b */ /* 0x000fd60003f1d200 */
[----:B------:R-:W-:Y:S05]  /*0700*/  @!P1 BRA !P2, `(.L_x_13) ;  /* 0x00000004002c9947 */ /* 0x000fea0005000000 */
[----:B------:R-:W-:-:S04]  /*0710*/  LOP3.LUT P2, RZ, R3, 0x7fffffff, RZ, 0xc0, !PT ;  /* 0x7fffffff03ff7812 */ /* 0x000fc8000784c0ff */
[----:B------:R-:W-:-:S13]  /*0720*/  PLOP3.LUT P1, PT, P1, P2, PT, 0x2f, 0xf2 ;  /* 0x0000000000f2781c */ /* 0x000fda0000f24577 */
[----:B------:R-:W-:Y:S05]  /*0730*/  @P1 BRA `(.L_x_14) ;  /* 0x0000000400181947 */ /* 0x000fea0003800000 */
[----:B------:R-:W-:-:S04]  /*0740*/  LOP3.LUT P1, RZ, R10, 0x7fffffff, RZ, 0xc0, !PT ;  /* 0x7fffffff0aff7812 */ /* 0x000fc8000782c0ff */
[----:B------:R-:W-:-:S13]  /*0750*/  PLOP3.LUT P0, PT, P0, P1, PT, 0x2f, 0xf2 ;  /* 0x0000000000f2781c */ /* 0x000fda0000702577 */
[----:B------:R-:W-:Y:S05]  /*0760*/  @P0 BRA `(.L_x_15) ;  /* 0x0000000400000947 */ /* 0x000fea0003800000 */
[----:B------:R-:W-:Y:S02]  /*0770*/  ISETP.GE.AND P0, PT, R9, RZ, PT ;  /* 0x000000ff0900720c */ /* 0x000fe40003f06270 */
[----:B------:R-:W-:-:S11]  /*0780*/  ISETP.GE.AND P1, PT, R11, RZ, PT ;  /* 0x000000ff0b00720c */ /* 0x000fd60003f26270 */
[----:B------:R-:W-:Y:S01]  /*0790*/  @P0 MOV R5, RZ ;  /* 0x000000ff00050202 */ /* 0x000fe20000000f00 */
[----:B------:R-:W-:Y:S02]  /*07a0*/  @!P0 IMAD.MOV.U32 R5, RZ, RZ, -0x40 ;  /* 0xffffffc0ff058424 */ /* 0x000fe400078e00ff */
[----:B------:R-:W-:Y:S01]  /*07b0*/  @!P0 FFMA R3, R3, 1.84467440737095516160e+19, RZ ;  /* 0x5f80000003038823 */ /* 0x000fe200000000ff */
[----:B------:R-:W-:Y:S02]  /*07c0*/  @!P1 FFMA R10, R4, 1.84467440737095516160e+19, RZ ;  /* 0x5f800000040a9823 */ /* 0x000fe400000000ff */
[----:B------:R-:W-:-:S07]  /*07d0*/  @!P1 IADD3 R5, PT, PT, R5, 0x40, RZ ;  /* 0x0000004005059810 */ /* 0x000fce0007ffe0ff */
.L_x_11:
[----:B------:R-:W-:Y:S01]  /*07e0*/  LEA R9, R15, 0xc0800000, 0x17 ;  /* 0xc08000000f097811 */ /* 0x000fe200078eb8ff */
[----:B------:R-:W-:Y:S04]  /*07f0*/  BSSY.RECONVERGENT B2, `(.L_x_16) ;  /* 0x0000036000027945 */ /* 0x000fe80003800200 */
[----:B------:R-:W-:Y:S01]  /*0800*/  IMAD.IADD R9, R10, 0x1, -R9 ;  /* 0x000000010a097824 */ /* 0x000fe200078e0a09 */
[----:B------:R-:W-:-:S03]  /*0810*/  IADD3 R10, PT, PT, R13, -0x7f, RZ ;  /* 0xffffff810d0a7810 */ /* 0x000fc60007ffe0ff */
[----:B------:R-:W0:Y:S01]  /*0820*/  MUFU.RCP R11, R9 ;  /* 0x00000009000b7308 */ /* 0x000e220000001000 */
[----:B------:R-:W-:Y:S01]  /*0830*/  FADD.FTZ R12, -R9, -RZ ;  /* 0x800000ff090c7221 */ /* 0x000fe20000010100 */
[C---:B------:R-:W-:Y:S01]  /*0840*/  IMAD R3, R10.reuse, -0x800000, R3 ;  /* 0xff8000000a037824 */ /* 0x040fe200078e0203 */
[----:B------:R-:W-:-:S05]  /*0850*/  IADD3 R10, PT, PT, R10, 0x7f, -R15 ;  /* 0x0000007f0a0a7810 */ /* 0x000fca0007ffe80f */
[----:B------:R-:W-:Y:S02]  /*0860*/  IMAD.IADD R10, R10, 0x1, R5 ;  /* 0x000000010a0a7824 */ /* 0x000fe400078e0205 */
[----:B0-----:R-:W-:-:S04]  /*0870*/  FFMA R14, R11, R12, 1 ;  /* 0x3f8000000b0e7423 */ /* 0x001fc8000000000c */
[----:B------:R-:W-:-:S04]  /*0880*/  FFMA R16, R11, R14, R11 ;  /* 0x0000000e0b107223 */ /* 0x000fc8000000000b */
[----:B------:R-:W-:-:S04]  /*0890*/  FFMA R11, R3, R16, RZ ;  /* 0x00000010030b7223 */ /* 0x000fc800000000ff */
[----:B------:R-:W-:-:S04]  /*08a0*/  FFMA R14, R12, R11, R3 ;  /* 0x0000000b0c0e7223 */ /* 0x000fc80000000003 */
[----:B------:R-:W-:-:S04]  /*08b0*/  FFMA R11, R16, R14, R11 ;  /* 0x0000000e100b7223 */ /* 0x000fc8000000000b */
[----:B------:R-:W-:-:S04]  /*08c0*/  FFMA R12, R12, R11, R3 ;  /* 0x0000000b0c0c7223 */ /* 0x000fc80000000003 */
[----:B------:R-:W-:-:S05]  /*08d0*/  FFMA R3, R16, R12, R11 ;  /* 0x0000000c10037223 */ /* 0x000fca000000000b */
[----:B------:R-:W-:-:S04]  /*08e0*/  SHF.R.U32.HI R9, RZ, 0x17, R3 ;  /* 0x00000017ff097819 */ /* 0x000fc80000011603 */
[----:B------:R-:W-:-:S04]  /*08f0*/  LOP3.LUT R9, R9, 0xff, RZ, 0xc0, !PT ;  /* 0x000000ff09097812 */ /* 0x000fc800078ec0ff */
[----:B------:R-:W-:-:S05]  /*0900*/  IADD3 R13, PT, PT, R9, R10, RZ ;  /* 0x0000000a090d7210 */ /* 0x000fca0007ffe0ff */
[----:B------:R-:W-:-:S05]  /*0910*/  VIADD R5, R13, 0xffffffff ;  /* 0xffffffff0d057836 */ /* 0x000fca0000000000 */
[----:B------:R-:W-:-:S13]  /*0920*/  ISETP.GE.U32.AND P0, PT, R5, 0xfe, PT ;  /* 0x000000fe0500780c */ /* 0x000fda0003f06070 */
[----:B------:R-:W-:Y:S05]  /*0930*/  @!P0 BRA `(.L_x_17) ;  /* 0x0000000000808947 */ /* 0x000fea0003800000 */
[----:B------:R-:W-:-:S13]  /*0940*/  ISETP.GT.AND P0, PT, R13, 0xfe, PT ;  /* 0x000000fe0d00780c */ /* 0x000fda0003f04270 */
[----:B------:R-:W-:Y:S05]  /*0950*/  @P0 BRA `(.L_x_18) ;  /* 0x00000000006c0947 */ /* 0x000fea0003800000 */
[----:B------:R-:W-:-:S13]  /*0960*/  ISETP.GE.AND P0, PT, R13, 0x1, PT ;  /* 0x000000010d00780c */ /* 0x000fda0003f06270 */
[----:B------:R-:W-:Y:S05]  /*0970*/  @P0 BRA `(.L_x_19) ;  /* 0x0000000000740947 */ /* 0x000fea0003800000 */
[----:B------:R-:W-:Y:S02]  /*0980*/  ISETP.GE.AND P0, PT, R13, -0x18, PT ;  /* 0xffffffe80d00780c */ /* 0x000fe40003f06270 */
[----:B------:R-:W-:-:S11]  /*0990*/  LOP3.LUT R3, R3, 0x80000000, RZ, 0xc0, !PT ;  /* 0x8000000003037812 */ /* 0x000fd600078ec0ff */
[----:B------:R-:W-:Y:S05]  /*09a0*/  @!P0 BRA `(.L_x_19) ;  /* 0x0000000000688947 */ /* 0x000fea0003800000 */
[CCC-:B------:R-:W-:Y:S01]  /*09b0*/  FFMA.RZ R5, R16.reuse, R12.reuse, R11.reuse ;  /* 0x0000000c10057223 */ /* 0x1c0fe2000000c00b */
[CCC-:B------:R-:W-:Y:S01]  /*09c0*/  FFMA.RM R10, R16.reuse, R12.reuse, R11.reuse ;  /* 0x0000000c100a7223 */ /* 0x1c0fe2000000400b */
[C---:B------:R-:W-:Y:S02]  /*09d0*/  ISETP.NE.AND P2, PT, R13.reuse, RZ, PT ;  /* 0x000000ff0d00720c */ /* 0x040fe40003f45270 */
[----:B------:R-:W-:Y:S02]  /*09e0*/  ISETP.NE.AND P1, PT, R13, RZ, PT ;  /* 0x000000ff0d00720c */ /* 0x000fe40003f25270 */
[----:B------:R-:W-:Y:S01]  /*09f0*/  LOP3.LUT R9, R5, 0x7fffff, RZ, 0xc0, !PT ;  /* 0x007fffff05097812 */ /* 0x000fe200078ec0ff */
[----:B------:R-:W-:Y:S01]  /*0a00*/  FFMA.RP R5, R16, R12, R11 ;  /* 0x0000000c10057223 */ /* 0x000fe2000000800b */
[----:B------:R-:W-:Y:S01]  /*0a10*/  IADD3 R12, PT, PT, R13, 0x20, RZ ;  /* 0x000000200d0c7810 */ /* 0x000fe20007ffe0ff */
[----:B------:R-:W-:Y:S01]  /*0a20*/  IMAD.MOV R11, RZ, RZ, -R13 ;  /* 0x000000ffff0b7224 */ /* 0x000fe200078e0a0d */
[----:B------:R-:W-:-:S02]  /*0a30*/  LOP3.LUT R9, R9, 0x800000, RZ, 0xfc, !PT ;  /* 0x0080000009097812 */ /* 0x000fc400078efcff */
[----:B------:R-:W-:Y:S02]  /*0a40*/  FSETP.NEU.FTZ.AND P0, PT, R5, R10, PT ;  /* 0x0000000a0500720b */ /* 0x000fe40003f1d000 */
[----:B------:R-:W-:Y:S02]  /*0a50*/  SHF.L.U32 R12, R9, R12, RZ ;  /* 0x0000000c090c7219 */ /* 0x000fe400000006ff */
[----:B------:R-:W-:Y:S02]  /*0a60*/  SEL R10, R11, RZ, P2 ;  /* 0x000000ff0b0a7207 */ /* 0x000fe40001000000 */
[----:B------:R-:W-:Y:S02]  /*0a70*/  ISETP.NE.AND P1, PT, R12, RZ, P1 ;  /* 0x000000ff0c00720c */ /* 0x000fe40000f25270 */
[----:B------:R-:W-:Y:S02]  /*0a80*/  SHF.R.U32.HI R10, RZ, R10, R9 ;  /* 0x0000000aff0a7219 */ /* 0x000fe40000011609 */
[----:B------:R-:W-:-:S02]  /*0a90*/  PLOP3.LUT P0, PT, P0, P1, PT, 0xf8, 0x8f ;  /* 0x00000000008f781c */ /* 0x000fc40000703f70 */
[----:B------:R-:W-:Y:S02]  /*0aa0*/  SHF.R.U32.HI R12, RZ, 0x1, R10 ;  /* 0x00000001ff0c7819 */ /* 0x000fe4000001160a */
[----:B------:R-:W-:-:S04]  /*0ab0*/  SEL R5, RZ, 0x1, !P0 ;  /* 0x00000001ff057807 */ /* 0x000fc80004000000 */
[----:B------:R-:W-:-:S04]  /*0ac0*/  LOP3.LUT R5, R5, 0x1, R12, 0xf8, !PT ;  /* 0x0000000105057812 */ /* 0x000fc800078ef80c */
[----:B------:R-:W-:-:S04]  /*0ad0*/  LOP3.LUT R5, R5, R10, RZ, 0xc0, !PT ;  /* 0x0000000a05057212 */ /* 0x000fc800078ec0ff */
[----:B------:R-:W-:-:S04]  /*0ae0*/  IADD3 R12, PT, PT, R12, R5, RZ ;  /* 0x000000050c0c7210 */ /* 0x000fc80007ffe0ff */
[----:B------:R-:W-:Y:S01]  /*0af0*/  LOP3.LUT R3, R12, R3, RZ, 0xfc, !PT ;  /* 0x000000030c037212 */ /* 0x000fe200078efcff */
[----:B------:R-:W-:Y:S06]  /*0b00*/  BRA `(.L_x_19) ;  /* 0x0000000000107947 */ /* 0x000fec0003800000 */
.L_x_18:
[----:B------:R-:W-:-:S04]  /*0b10*/  LOP3.LUT R3, R3, 0x80000000, RZ, 0xc0, !PT ;  /* 0x8000000003037812 */ /* 0x000fc800078ec0ff */
[----:B------:R-:W-:Y:S01]  /*0b20*/  LOP3.LUT R3, R3, 0x7f800000, RZ, 0xfc, !PT ;  /* 0x7f80000003037812 */ /* 0x000fe200078efcff */
[----:B------:R-:W-:Y:S06]  /*0b30*/  BRA `(.L_x_19) ;  /* 0x0000000000047947 */ /* 0x000fec0003800000 */
.L_x_17:
[----:B------:R-:W-:-:S07]  /*0b40*/  IMAD R3, R10, 0x800000, R3 ;  /* 0x008000000a037824 */ /* 0x000fce00078e0203 */
.L_x_19:
[----:B------:R-:W-:Y:S05]  /*0b50*/  BSYNC.RECONVERGENT B2 ;  /* 0x0000000000027941 */ /* 0x000fea0003800200 */
.L_x_16:
[----:B------:R-:W-:Y:S05]  /*0b60*/  BRA `(.L_x_20) ;  /* 0x0000000000207947 */ /* 0x000fea0003800000 */
.L_x_15:
[----:B------:R-:W-:-:S04]  /*0b70*/  LOP3.LUT R3, R10, 0x80000000, R3, 0x48, !PT ;  /* 0x800000000a037812 */ /* 0x000fc800078e4803 */
[----:B------:R-:W-:Y:S01]  /*0b80*/  LOP3.LUT R3, R3, 0x7f800000, RZ, 0xfc, !PT ;  /* 0x7f80000003037812 */ /* 0x000fe200078efcff */
[----:B------:R-:W-:Y:S06]  /*0b90*/  BRA `(.L_x_20) ;  /* 0x0000000000147947 */ /* 0x000fec0003800000 */
.L_x_14:
[----:B------:R-:W-:Y:S01]  /*0ba0*/  LOP3.LUT R3, R10, 0x80000000, R3, 0x48, !PT ;  /* 0x800000000a037812 */ /* 0x000fe200078e4803 */
[----:B------:R-:W-:Y:S06]  /*0bb0*/  BRA `(.L_x_20) ;  /* 0x00000000000c7947 */ /* 0x000fec0003800000 */
.L_x_13:
[----:B------:R-:W0:Y:S01]  /*0bc0*/  MUFU.RSQ R3, -QNAN ;  /* 0xffc0000000037908 */ /* 0x000e220000001400 */
[----:B------:R-:W-:Y:S05]  /*0bd0*/  BRA `(.L_x_20) ;  /* 0x0000000000047947 */ /* 0x000fea0003800000 */
.L_x_12:
[----:B------:R-:W-:-:S07]  /*0be0*/  FADD.FTZ R3, R3, R4 ;  /* 0x0000000403037221 */ /* 0x000fce0000010000 */
.L_x_20:
[----:B------:R-:W-:Y:S05]  /*0bf0*/  BSYNC.RECONVERGENT B1 ;  /* 0x0000000000017941 */ /* 0x000fea0003800200 */
.L_x_10:
[----:B------:R-:W-:-:S04]  /*0c00*/  HFMA2 R9, -RZ, RZ, 0, 0 ;  /* 0x00000000ff097431 */ /* 0x000fc800000001ff */
[----:B0-----:R-:W-:Y:S05]  /*0c10*/  RET.REL.NODEC R8 `(_Z17transformVerticesP6VertexiPf) ;  /* 0xfffffff008f87950 */ /* 0x001fea0003c3ffff */
.L_x_21:
        /* <DEDUP_REMOVED lines=14> */
.L_x_22:


//--------------------- .nv.shared.reserved.0     --------------------------
	.section	.nv.shared.reserved.0,"aw",@nobits
	.weak		__nv_reservedSMEM_offset_0_alias
	.size		__nv_reservedSMEM_offset_0_alias, 0, 64
	.other		__nv_reservedSMEM_offset_0_alias,@"STO_CUDA_RESERVED_SHARED STV_DEFAULT"
__nv_reservedSMEM_offset_0_alias:
	.zero		0
	.zero		64


//--------------------- .nv.constant0._Z14rasterizeLinesP6VertexP4FaceiPhii --------------------------
	.section	.nv.constant0._Z14rasterizeLinesP6VertexP4FaceiPhii,"a",@progbits
	.sectionflags	@""
	.align	4
.nv.constant0._Z14rasterizeLinesP6VertexP4FaceiPhii:
	.zero		936


//--------------------- .nv.constant0._Z17transformVerticesP6VertexiPf --------------------------
	.section	.nv.constant0._Z17transformVerticesP6VertexiPf,"a",@progbits
	.sectionflags	@""
	.align	4
.nv.constant0._Z17transformVerticesP6VertexiPf:
	.zero		920


//--------------------- SYMBOLS --------------------------

	.type		.nv.reservedSmem.offset0,@object
	.size		.nv.reservedSmem.offset0,0x4
